	.headerflags	@"EF_CUDA_TEXMODE_UNIFIED EF_CUDA_64BIT_ADDRESS EF_CUDA_ACCELERATORS EF_CUDA_SM90 EF_CUDA_VIRTUAL_SM(EF_CUDA_SM90)"
	.elftype	@"ET_EXEC"


//--------------------- .nv.info                  --------------------------
	.section	.nv.info,"",@"SHT_CUDA_INFO"
	.align	4


	//----- nvinfo : EIATTR_REGCOUNT
	.align		4
        /*0000*/ 	.byte	0x04, 0x2f
        /*0002*/ 	.short	(.L_3 - .L_2)
	.align		4
.L_2:
        /*0004*/ 	.word	index@(triton_poi_fused__native_batch_norm_legit_no_training_leaky_relu_18)
        /*0008*/ 	.word	0x00000018


	//----- nvinfo : EIATTR_MIN_STACK_SIZE
	.align		4
.L_3:
        /*000c*/ 	.byte	0x04, 0x12
        /*000e*/ 	.short	(.L_5 - .L_4)
	.align		4
.L_4:
        /*0010*/ 	.word	index@(triton_poi_fused__native_batch_norm_legit_no_training_leaky_relu_18)
        /*0014*/ 	.word	0x00000000


	//----- nvinfo : EIATTR_FRAME_SIZE
	.align		4
.L_5:
        /*0018*/ 	.byte	0x04, 0x11
        /*001a*/ 	.short	(.L_7 - .L_6)
	.align		4
.L_6:
        /*001c*/ 	.word	index@(triton_poi_fused__native_batch_norm_legit_no_training_leaky_relu_18)
        /*0020*/ 	.word	0x00000000


	//----- nvinfo : EIATTR_MIN_STACK_SIZE
	.align		4
.L_7:
        /*0024*/ 	.byte	0x04, 0x12
        /*0026*/ 	.short	(.L_9 - .L_8)
	.align		4
.L_8:
        /*0028*/ 	.word	index@(triton_poi_fused__native_batch_norm_legit_no_training_leaky_relu_18)
        /*002c*/ 	.word	0x00000000
.L_9:


//--------------------- .nv.info.triton_poi_fused__native_batch_norm_legit_no_training_leaky_relu_18 --------------------------
	.section	.nv.info.triton_poi_fused__native_batch_norm_legit_no_training_leaky_relu_18,"",@"SHT_CUDA_INFO"
	.sectionflags	@""
	.align	4


	//----- nvinfo : EIATTR_CUDA_API_VERSION
	.align		4
        /*0000*/ 	.byte	0x04, 0x37
        /*0002*/ 	.short	(.L_11 - .L_10)
.L_10:
        /*0004*/ 	.word	0x0000007c


	//----- nvinfo : EIATTR_KPARAM_INFO
	.align		4
.L_11:
        /*0008*/ 	.byte	0x04, 0x17
        /*000a*/ 	.short	(.L_13 - .L_12)
.L_12:
        /*000c*/ 	.word	0x00000000
        /*0010*/ 	.short	0x0007
        /*0012*/ 	.short	0x0034
        /*0014*/ 	.byte	0x00, 0xf0, 0x11, 0x00


	//----- nvinfo : EIATTR_KPARAM_INFO
	.align		4
.L_13:
        /*0018*/ 	.byte	0x04, 0x17
        /*001a*/ 	.short	(.L_15 - .L_14)
.L_14:
        /*001c*/ 	.word	0x00000000
        /*0020*/ 	.short	0x0006
        /*0022*/ 	.short	0x0030
        /*0024*/ 	.byte	0x00, 0xf0, 0x11, 0x00


	//----- nvinfo : EIATTR_KPARAM_INFO
	.align		4
.L_15:
        /*0028*/ 	.byte	0x04, 0x17
        /*002a*/ 	.short	(.L_17 - .L_16)
.L_16:
        /*002c*/ 	.word	0x00000000
        /*0030*/ 	.short	0x0005
        /*0032*/ 	.short	0x0028
        /*0034*/ 	.byte	0x00, 0xf4, 0x21, 0x00


	//----- nvinfo : EIATTR_KPARAM_INFO
	.align		4
.L_17:
        /*0038*/ 	.byte	0x04, 0x17
        /*003a*/ 	.short	(.L_19 - .L_18)
.L_18:
        /*003c*/ 	.word	0x00000000
        /*0040*/ 	.short	0x0004
        /*0042*/ 	.short	0x0020
        /*0044*/ 	.byte	0x00, 0xf4, 0x21, 0x00


	//----- nvinfo : EIATTR_KPARAM_INFO
	.align		4
.L_19:
        /*0048*/ 	.byte	0x04, 0x17
        /*004a*/ 	.short	(.L_21 - .L_20)
.L_20:
        /*004c*/ 	.word	0x00000000
        /*0050*/ 	.short	0x0003
        /*0052*/ 	.short	0x0018
        /*0054*/ 	.byte	0x00, 0xf4, 0x21, 0x00


	//----- nvinfo : EIATTR_KPARAM_INFO
	.align		4
.L_21:
        /*0058*/ 	.byte	0x04, 0x17
        /*005a*/ 	.short	(.L_23 - .L_22)
.L_22:
        /*005c*/ 	.word	0x00000000
        /*0060*/ 	.short	0x0002
        /*0062*/ 	.short	0x0010
        /*0064*/ 	.byte	0x00, 0xf4, 0x21, 0x00


	//----- nvinfo : EIATTR_KPARAM_INFO
	.align		4
.L_23:
        /*0068*/ 	.byte	0x04, 0x17
        /*006a*/ 	.short	(.L_25 - .L_24)
.L_24:
        /*006c*/ 	.word	0x00000000
        /*0070*/ 	.short	0x0001
        /*0072*/ 	.short	0x0008
        /*0074*/ 	.byte	0x00, 0xf4, 0x21, 0x00


	//----- nvinfo : EIATTR_KPARAM_INFO
	.align		4
.L_25:
        /*0078*/ 	.byte	0x04, 0x17
        /*007a*/ 	.short	(.L_27 - .L_26)
.L_26:
        /*007c*/ 	.word	0x00000000
        /*0080*/ 	.short	0x0000
        /*0082*/ 	.short	0x0000
        /*0084*/ 	.byte	0x00, 0xf4, 0x21, 0x00


	//----- nvinfo : EIATTR_SPARSE_MMA_MASK
	.align		4
.L_27:
        /*0088*/ 	.byte	0x03, 0x50
        /*008a*/ 	.short	0x0000


	//----- nvinfo : EIATTR_MAXREG_COUNT
	.align		4
        /*008c*/ 	.byte	0x03, 0x1b
        /*008e*/ 	.short	0x00ff


	//----- nvinfo : EIATTR_EXIT_INSTR_OFFSETS
	.align		4
        /*0090*/ 	.byte	0x04, 0x1c
        /*0092*/ 	.short	(.L_29 - .L_28)


	//   ....[0]....
.L_28:
        /*0094*/ 	.word	0x00000430


	//   ....[1]....
        /*0098*/ 	.word	0x00000500


	//----- nvinfo : EIATTR_REQNTID
	.align		4
.L_29:
        /*009c*/ 	.byte	0x04, 0x10
        /*009e*/ 	.short	(.L_31 - .L_30)
.L_30:
        /*00a0*/ 	.word	0x00000080
        /*00a4*/ 	.word	0x00000001
        /*00a8*/ 	.word	0x00000001


	//----- nvinfo : EIATTR_CBANK_PARAM_SIZE
	.align		4
.L_31:
        /*00ac*/ 	.byte	0x03, 0x19
        /*00ae*/ 	.short	0x0038


	//----- nvinfo : EIATTR_PARAM_CBANK
	.align		4
        /*00b0*/ 	.byte	0x04, 0x0a
        /*00b2*/ 	.short	(.L_33 - .L_32)
	.align		4
.L_32:
        /*00b4*/ 	.word	index@(.nv.constant0.triton_poi_fused__native_batch_norm_legit_no_training_leaky_relu_18)
        /*00b8*/ 	.short	0x0210
        /*00ba*/ 	.short	0x0038


	//----- nvinfo : EIATTR_SW_WAR
	.align		4
.L_33:
        /*00bc*/ 	.byte	0x04, 0x36
        /*00be*/ 	.short	(.L_35 - .L_34)
.L_34:
        /*00c0*/ 	.word	0x00000008
.L_35:


//--------------------- .nv.callgraph             --------------------------
	.section	.nv.callgraph,"",@"SHT_CUDA_CALLGRAPH"
	.align	4
	.sectionentsize	8
	.align		4
        /*0000*/ 	.word	0x00000000
	.align		4
        /*0004*/ 	.word	0xffffffff
	.align		4
        /*0008*/ 	.word	0x00000000
	.align		4
        /*000c*/ 	.word	0xfffffffe
	.align		4
        /*0010*/ 	.word	0x00000000
	.align		4
        /*0014*/ 	.word	0xfffffffd
	.align		4
        /*0018*/ 	.word	0x00000000
	.align		4
        /*001c*/ 	.word	0xfffffffc


//--------------------- .nv.constant4             --------------------------
	.section	.nv.constant4,"a",@progbits
	.align	8
	.align		8
.nv.constant4:
        /*0000*/ 	.dword	_$_str
	.align		8
        /*0008*/ 	.dword	_$_str_$_2


//--------------------- .text.triton_poi_fused__native_batch_norm_legit_no_training_leaky_relu_18 --------------------------
	.section	.text.triton_poi_fused__native_batch_norm_legit_no_training_leaky_relu_18,"ax",@progbits
	.sectionflags	@"SHF_BARRIERS=1"
	.align	128
        .global         triton_poi_fused__native_batch_norm_legit_no_training_leaky_relu_18
        .type           triton_poi_fused__native_batch_norm_legit_no_training_leaky_relu_18,@function
        .size           triton_poi_fused__native_batch_norm_legit_no_training_leaky_relu_18,(.L_x_1 - triton_poi_fused__native_batch_norm_legit_no_training_leaky_relu_18)
        .other          triton_poi_fused__native_batch_norm_legit_no_training_leaky_relu_18,@"STO_CUDA_ENTRY STV_DEFAULT"
triton_poi_fused__native_batch_norm_legit_no_training_leaky_relu_18:
.text.triton_poi_fused__native_batch_norm_legit_no_training_leaky_relu_18:
[----:B------:R-:W0:Y:S01]  /*0000*/  LDC R1, c[0x0][0x28] ;  /* 0x00000a00ff017b82 */ /* 0x000e220000000800 */
[----:B------:R-:W1:Y:S07]  /*0010*/  S2R R9, SR_CTAID.X ;  /* 0x0000000000097919 */ /* 0x000e6e0000002500 */
[----:B------:R-:W2:Y:S01]  /*0020*/  LDC.64 R6, c[0x0][0x220] ;  /* 0x00008800ff067b82 */ /* 0x000ea20000000a00 */
[----:B------:R-:W-:Y:S01]  /*0030*/  IMAD.MOV.U32 R0, RZ, RZ, RZ ;  /* 0x000000ffff007224 */ /* 0x000fe200078e00ff */
[----:B------:R-:W-:Y:S01]  /*0040*/  ULDC.64 UR6, c[0x0][0x208] ;  /* 0x0000820000067ab9 */ /* 0x000fe20000000a00 */
[----:B------:R-:W3:Y:S01]  /*0050*/  S2R R12, SR_TID.X ;  /* 0x00000000000c7919 */ /* 0x000ee20000002100 */
[----:B------:R-:W4:Y:S04]  /*0060*/  S2R R8, SR_CTAID.Y ;  /* 0x0000000000087919 */ /* 0x000f280000002600 */
[----:B------:R-:W5:Y:S08]  /*0070*/  LDC.64 R18, c[0x0][0x210] ;  /* 0x00008400ff127b82 */ /* 0x000f700000000a00 */
[----:B------:R-:W4:Y:S08]  /*0080*/  LDC.64 R10, c[0x0][0x218] ;  /* 0x00008600ff0a7b82 */ /* 0x000f300000000a00 */
[----:B------:R-:W5:Y:S01]  /*0090*/  LDC.64 R4, c[0x0][0x228] ;  /* 0x00008a00ff047b82 */ /* 0x000f620000000a00 */
[C---:B-1----:R-:W-:Y:S01]  /*00a0*/  ISETP.GE.AND P0, PT, R9.reuse, 0x80, PT ;  /* 0x000000800900780c */ /* 0x042fe20003f06270 */
[----:B--2---:R-:W-:-:S06]  /*00b0*/  IMAD.WIDE R6, R9, 0x4, R6 ;  /* 0x0000000409067825 */ /* 0x004fcc00078e0206 */
[----:B------:R-:W1:Y:S06]  /*00c0*/  LDC.64 R2, c[0x0][0x230] ;  /* 0x00008c00ff027b82 */ /* 0x000e6c0000000a00 */
[----:B------:R5:W2:Y:S01]  /*00d0*/  @!P0 LDG.E.EL R0, desc[UR6][R6.64] ;  /* 0x0000000606008981 */ /* 0x000aa2000c2e1900 */
[----:B---3--:R-:W-:Y:S01]  /*00e0*/  LOP3.LUT R13, R12, 0x7f, RZ, 0xc0, !PT ;  /* 0x0000007f0c0d7812 */ /* 0x008fe200078ec0ff */
[----:B0---4-:R-:W-:-:S03]  /*00f0*/  IMAD.WIDE R10, R9, 0x4, R10 ;  /* 0x00000004090a7825 */ /* 0x011fc600078e020a */
[----:B------:R-:W-:-:S04]  /*0100*/  PRMT R14, R13, 0x6540, R8 ;  /* 0x000065400d0e7816 */ /* 0x000fc80000000008 */
[C---:B------:R-:W-:Y:S01]  /*0110*/  LOP3.LUT R16, R14.reuse, 0x80, RZ, 0xfc, !PT ;  /* 0x000000800e107812 */ /* 0x040fe200078efcff */
[C---:B------:R-:W-:Y:S01]  /*0120*/  IMAD R15, R14.reuse, 0x80, R9 ;  /* 0x000000800e0f7824 */ /* 0x040fe200078e0209 */
[----:B------:R-:W-:Y:S02]  /*0130*/  ISETP.LT.AND P1, PT, R14, 0x100, !P0 ;  /* 0x000001000e00780c */ /* 0x000fe40004721270 */
[C---:B------:R-:W-:Y:S01]  /*0140*/  ISETP.LT.AND P2, PT, R16.reuse, 0x100, !P0 ;  /* 0x000001001000780c */ /* 0x040fe20004741270 */
[----:B-----5:R-:W-:Y:S01]  /*0150*/  IMAD.WIDE R6, R15, 0x4, R18 ;  /* 0x000000040f067825 */ /* 0x020fe200078e0212 */
[----:B------:R-:W-:Y:S02]  /*0160*/  LEA R17, R16, R9, 0x7 ;  /* 0x0000000910117211 */ /* 0x000fe400078e38ff */
[----:B------:R-:W-:-:S03]  /*0170*/  CS2R R14, SRZ ;  /* 0x00000000000e7805 */ /* 0x000fc6000001ff00 */
[----:B------:R-:W-:Y:S01]  /*0180*/  IMAD.WIDE R18, R17, 0x4, R18 ;  /* 0x0000000411127825 */ /* 0x000fe200078e0212 */
[----:B------:R-:W-:Y:S02]  /*0190*/  CS2R R16, SRZ ;  /* 0x0000000000107805 */ /* 0x000fe4000001ff00 */
[----:B------:R-:W3:Y:S01]  /*01a0*/  @!P0 LDG.E.EL R15, desc[UR6][R10.64] ;  /* 0x000000060a0f8981 */ /* 0x000ee2000c2e1900 */
[----:B------:R-:W-:-:S03]  /*01b0*/  IMAD.MOV.U32 R20, RZ, RZ, RZ ;  /* 0x000000ffff147224 */ /* 0x000fc600078e00ff */
[----:B------:R-:W4:Y:S01]  /*01c0*/  @P2 LDG.E.EL R14, desc[UR6][R18.64] ;  /* 0x00000006120e2981 */ /* 0x000f22000c2e1900 */
[----:B------:R-:W-:-:S03]  /*01d0*/  IMAD.WIDE R4, R9, 0x4, R4 ;  /* 0x0000000409047825 */ /* 0x000fc600078e0204 */
[----:B------:R0:W3:Y:S01]  /*01e0*/  @P1 LDG.E.EL R16, desc[UR6][R6.64] ;  /* 0x0000000606101981 */ /* 0x0000e2000c2e1900 */
[----:B-1----:R-:W-:-:S03]  /*01f0*/  IMAD.WIDE R2, R9, 0x4, R2 ;  /* 0x0000000409027825 */ /* 0x002fc600078e0202 */
[----:B------:R-:W5:Y:S04]  /*0200*/  @!P0 LDG.E.EL R17, desc[UR6][R4.64] ;  /* 0x0000000604118981 */ /* 0x000f68000c2e1900 */
[----:B------:R1:W5:Y:S01]  /*0210*/  @!P0 LDG.E.EL R20, desc[UR6][R2.64] ;  /* 0x0000000602148981 */ /* 0x000362000c2e1900 */
[----:B0-----:R-:W-:Y:S01]  /*0220*/  HFMA2.MMA R6, -RZ, RZ, 1.625, 0 ;  /* 0x3e800000ff067435 */ /* 0x001fe200000001ff */
[----:B------:R-:W0:Y:S01]  /*0230*/  S2UR UR5, SR_CgaCtaId ;  /* 0x00000000000579c3 */ /* 0x000e220000008800 */
[----:B------:R-:W-:Y:S01]  /*0240*/  UMOV UR4, 0x400 ;  /* 0x0000040000047882 */ /* 0x000fe20000000000 */
[----:B------:R-:W-:Y:S01]  /*0250*/  IMAD.SHL.U32 R12, R12, 0x2, RZ ;  /* 0x000000020c0c7824 */ /* 0x000fe200078e00ff */
[----:B0-----:R-:W-:Y:S01]  /*0260*/  UPRMT UR4, UR5, 0x654, UR4 ;  /* 0x0000065405047896 */ /* 0x001fe20008000004 */
[----:B--2---:R-:W-:-:S04]  /*0270*/  FADD R0, R0, 9.9999997473787516356e-06 ;  /* 0x3727c5ac00007421 */ /* 0x004fc80000000000 */
[----:B------:R-:W0:Y:S02]  /*0280*/  MUFU.SQRT R21, R0 ;  /* 0x0000000000157308 */ /* 0x000e240000002000 */
[C---:B0-----:R-:W-:Y:S02]  /*0290*/  FSETP.GT.AND P1, PT, R21.reuse, 8.50705917302346158658e+37, PT ;  /* 0x7e8000001500780b */ /* 0x041fe40003f24000 */
[----:B------:R-:W-:-:S11]  /*02a0*/  FSETP.GEU.AND P2, PT, R21, 1.175494350822287508e-38, PT ;  /* 0x008000001500780b */ /* 0x000fd60003f4e000 */
[----:B------:R-:W-:-:S04]  /*02b0*/  @P1 FMUL R21, R21, 0.25 ;  /* 0x3e80000015151820 */ /* 0x000fc80000400000 */
[----:B------:R-:W-:-:S06]  /*02c0*/  @!P2 FMUL R21, R21, 16777216 ;  /* 0x4b8000001515a820 */ /* 0x000fcc0000400000 */
[----:B------:R-:W1:Y:S01]  /*02d0*/  MUFU.RCP R21, R21 ;  /* 0x0000001500157308 */ /* 0x000e620000001000 */
[----:B------:R-:W-:Y:S01]  /*02e0*/  FSEL R6, R6, 1, P1 ;  /* 0x3f80000006067808 */ /* 0x000fe20000800000 */
[----:B---3--:R-:W-:-:S04]  /*02f0*/  FADD R16, -R15, R16 ;  /* 0x000000100f107221 */ /* 0x008fc80000000100 */
[----:B------:R-:W-:Y:S01]  /*0300*/  @!P2 FMUL R6, R6, 16777216 ;  /* 0x4b8000000606a820 */ /* 0x000fe20000400000 */
[----:B----4-:R-:W-:-:S03]  /*0310*/  FADD R14, -R15, R14 ;  /* 0x0000000e0f0e7221 */ /* 0x010fc60000000100 */
[----:B-1----:R-:W-:-:S04]  /*0320*/  FMUL R3, R21, R6 ;  /* 0x0000000615037220 */ /* 0x002fc80000400000 */
[-C--:B------:R-:W-:Y:S01]  /*0330*/  FMUL R5, R16, R3.reuse ;  /* 0x0000000310057220 */ /* 0x080fe20000400000 */
[----:B------:R-:W-:-:S03]  /*0340*/  FMUL R3, R14, R3 ;  /* 0x000000030e037220 */ /* 0x000fc60000400000 */
[-CC-:B-----5:R-:W-:Y:S01]  /*0350*/  FFMA R5, R5, R17.reuse, R20.reuse ;  /* 0x0000001105057223 */ /* 0x1a0fe20000000014 */
[----:B------:R-:W-:-:S04]  /*0360*/  FFMA R17, R3, R17, R20 ;  /* 0x0000001103117223 */ /* 0x000fc80000000014 */
[----:B------:R-:W-:Y:S02]  /*0370*/  FSETP.GT.AND P2, PT, R5, RZ, PT ;  /* 0x000000ff0500720b */ /* 0x000fe40003f44000 */
[----:B------:R-:W-:Y:S02]  /*0380*/  FSETP.GT.AND P1, PT, R17, RZ, PT ;  /* 0x000000ff1100720b */ /* 0x000fe40003f24000 */
[----:B------:R-:W-:-:S09]  /*0390*/  LEA R0, R13, UR4, 0x2 ;  /* 0x000000040d007c11 */ /* 0x000fd2000f8e10ff */
[----:B------:R-:W-:Y:S02]  /*03a0*/  @!P2 FMUL R5, R5, 0.10000000149011611938 ;  /* 0x3dcccccd0505a820 */ /* 0x000fe40000400000 */
[----:B------:R-:W-:-:S03]  /*03b0*/  @!P1 FMUL R17, R17, 0.10000000149011611938 ;  /* 0x3dcccccd11119820 */ /* 0x000fc60000400000 */
[----:B------:R0:W-:Y:S04]  /*03c0*/  STS [R0], R5 ;  /* 0x0000000500007388 */ /* 0x0001e80000000800 */
[----:B------:R0:W-:Y:S01]  /*03d0*/  STS [R0+0x200], R17 ;  /* 0x0002001100007388 */ /* 0x0001e20000000800 */
[----:B------:R-:W-:-:S04]  /*03e0*/  LOP3.LUT R3, R12, 0xfe, RZ, 0xc0, !PT ;  /* 0x000000fe0c037812 */ /* 0x000fc800078ec0ff */
[C---:B------:R-:W-:Y:S01]  /*03f0*/  PRMT R8, R3.reuse, 0x6540, R8 ;  /* 0x0000654003087816 */ /* 0x040fe20000000008 */
[----:B------:R-:W-:Y:S03]  /*0400*/  BAR.SYNC.DEFER_BLOCKING 0x0 ;  /* 0x0000000000007b1d */ /* 0x000fe60000010000 */
[----:B------:R-:W-:Y:S02]  /*0410*/  ISETP.LT.AND P0, PT, R8, 0x100, !P0 ;  /* 0x000001000800780c */ /* 0x000fe40004701270 */
[----:B------:R-:W-:-:S11]  /*0420*/  LEA R4, R3, UR4, 0x2 ;  /* 0x0000000403047c11 */ /* 0x000fd6000f8e10ff */
[----:B0-----:R-:W-:Y:S05]  /*0430*/  @!P0 EXIT ;  /* 0x000000000000894d */ /* 0x001fea0003800000 */
[----:B------:R-:W0:Y:S01]  /*0440*/  LDS.64 R10, [R4] ;  /* 0x00000000040a7984 */ /* 0x000e220000000a00 */
[----:B------:R-:W-:Y:S01]  /*0450*/  SHF.R.S32.HI R5, RZ, 0x1f, R8 ;  /* 0x0000001fff057819 */ /* 0x000fe20000011408 */
[----:B------:R-:W1:Y:S03]  /*0460*/  LDC.64 R2, c[0x0][0x238] ;  /* 0x00008e00ff027b82 */ /* 0x000e660000000a00 */
[----:B------:R-:W-:-:S04]  /*0470*/  LEA.HI R5, R5, R8, RZ, 0x6 ;  /* 0x0000000805057211 */ /* 0x000fc800078f30ff */
[C---:B------:R-:W-:Y:S01]  /*0480*/  LOP3.LUT R7, R5.reuse, 0xffffffc0, RZ, 0xc0, !PT ;  /* 0xffffffc005077812 */ /* 0x040fe200078ec0ff */
[----:B------:R-:W-:-:S03]  /*0490*/  IMAD.SHL.U32 R5, R5, 0x80, RZ ;  /* 0x0000008005057824 */ /* 0x000fc600078e00ff */
[----:B------:R-:W-:Y:S02]  /*04a0*/  IADD3 R8, R8, -R7, RZ ;  /* 0x8000000708087210 */ /* 0x000fe40007ffe0ff */
[----:B------:R-:W-:Y:S02]  /*04b0*/  LOP3.LUT R5, R5, 0xffffe000, RZ, 0xc0, !PT ;  /* 0xffffe00005057812 */ /* 0x000fe400078ec0ff */
[----:B------:R-:W-:-:S05]  /*04c0*/  LEA R8, R9, R8, 0x6 ;  /* 0x0000000809087211 */ /* 0x000fca00078e30ff */
[----:B------:R-:W-:-:S04]  /*04d0*/  IMAD.IADD R5, R8, 0x1, R5 ;  /* 0x0000000108057824 */ /* 0x000fc800078e0205 */
[----:B-1----:R-:W-:-:S05]  /*04e0*/  IMAD.WIDE R2, R5, 0x4, R2 ;  /* 0x0000000405027825 */ /* 0x002fca00078e0202 */
[----:B0-----:R-:W-:Y:S01]  /*04f0*/  STG.E.64 desc[UR6][R2.64], R10 ;  /* 0x0000000a02007986 */ /* 0x001fe2000c101b06 */
[----:B------:R-:W-:Y:S05]  /*0500*/  EXIT ;  /* 0x000000000000794d */ /* 0x000fea0003800000 */
.L_x_0:
[----:B------:R-:W-:-:S00]  /*0510*/  BRA `(.L_x_0) ;  /* 0xfffffffc00fc7947 */ /* 0x000fc0000383ffff */
[----:B------:R-:W-:-:S00]  /*0520*/  NOP ;  /* 0x0000000000007918 */ /* 0x000fc00000000000 */
        /* <DEDUP_REMOVED lines=13> */
.L_x_1:


//--------------------- .nv.global.init           --------------------------
	.section	.nv.global.init,"aw",@progbits
.nv.global.init:
	.type		_$_str,@object
	.size		_$_str,(_$_str_$_2 - _$_str)
_$_str:
        /*0000*/ 	.byte	0x5f, 0x5f, 0x43, 0x55, 0x44, 0x41, 0x5f, 0x46, 0x54, 0x5a, 0x00
	.type		_$_str_$_2,@object
	.size		_$_str_$_2,(.L_1 - _$_str_$_2)
_$_str_$_2:
        /*000b*/ 	.byte	0x5f, 0x5f, 0x43, 0x55, 0x44, 0x41, 0x5f, 0x50, 0x52, 0x45, 0x43, 0x5f, 0x53, 0x51, 0x52, 0x54
        /*001b*/ 	.byte	0x00
.L_1:


//--------------------- .nv.shared.triton_poi_fused__native_batch_norm_legit_no_training_leaky_relu_18 --------------------------
	.section	.nv.shared.triton_poi_fused__native_batch_norm_legit_no_training_leaky_relu_18,"aw",@nobits
	.sectionflags	@""
	.align	16
	.zero		1024


//--------------------- .nv.constant0.triton_poi_fused__native_batch_norm_legit_no_training_leaky_relu_18 --------------------------
	.section	.nv.constant0.triton_poi_fused__native_batch_norm_legit_no_training_leaky_relu_18,"a",@progbits
	.sectionflags	@""
	.align	4
.nv.constant0.triton_poi_fused__native_batch_norm_legit_no_training_leaky_relu_18:
	.zero		584
